	.headerflags	@"EF_CUDA_TEXMODE_UNIFIED EF_CUDA_64BIT_ADDRESS EF_CUDA_ACCELERATORS EF_CUDA_SM90 EF_CUDA_VIRTUAL_SM(EF_CUDA_SM90)"
	.elftype	@"ET_EXEC"


//--------------------- .nv.info                  --------------------------
	.section	.nv.info,"",@"SHT_CUDA_INFO"
	.align	4


	//----- nvinfo : EIATTR_REGCOUNT
	.align		4
        /*0000*/ 	.byte	0x04, 0x2f
        /*0002*/ 	.short	(.L_3 - .L_2)
	.align		4
.L_2:
        /*0004*/ 	.word	index@(triton_poi_fused__native_batch_norm_legit_no_training_add_26)
        /*0008*/ 	.word	0x00000020


	//----- nvinfo : EIATTR_MIN_STACK_SIZE
	.align		4
.L_3:
        /*000c*/ 	.byte	0x04, 0x12
        /*000e*/ 	.short	(.L_5 - .L_4)
	.align		4
.L_4:
        /*0010*/ 	.word	index@(triton_poi_fused__native_batch_norm_legit_no_training_add_26)
        /*0014*/ 	.word	0x00000000


	//----- nvinfo : EIATTR_FRAME_SIZE
	.align		4
.L_5:
        /*0018*/ 	.byte	0x04, 0x11
        /*001a*/ 	.short	(.L_7 - .L_6)
	.align		4
.L_6:
        /*001c*/ 	.word	index@(triton_poi_fused__native_batch_norm_legit_no_training_add_26)
        /*0020*/ 	.word	0x00000000


	//----- nvinfo : EIATTR_MIN_STACK_SIZE
	.align		4
.L_7:
        /*0024*/ 	.byte	0x04, 0x12
        /*0026*/ 	.short	(.L_9 - .L_8)
	.align		4
.L_8:
        /*0028*/ 	.word	index@(triton_poi_fused__native_batch_norm_legit_no_training_add_26)
        /*002c*/ 	.word	0x00000000
.L_9:


//--------------------- .nv.info.triton_poi_fused__native_batch_norm_legit_no_training_add_26 --------------------------
	.section	.nv.info.triton_poi_fused__native_batch_norm_legit_no_training_add_26,"",@"SHT_CUDA_INFO"
	.sectionflags	@""
	.align	4


	//----- nvinfo : EIATTR_CUDA_API_VERSION
	.align		4
        /*0000*/ 	.byte	0x04, 0x37
        /*0002*/ 	.short	(.L_11 - .L_10)
.L_10:
        /*0004*/ 	.word	0x0000007c


	//----- nvinfo : EIATTR_KPARAM_INFO
	.align		4
.L_11:
        /*0008*/ 	.byte	0x04, 0x17
        /*000a*/ 	.short	(.L_13 - .L_12)
.L_12:
        /*000c*/ 	.word	0x00000000
        /*0010*/ 	.short	0x0007
        /*0012*/ 	.short	0x0038
        /*0014*/ 	.byte	0x00, 0xf0, 0x11, 0x00


	//----- nvinfo : EIATTR_KPARAM_INFO
	.align		4
.L_13:
        /*0018*/ 	.byte	0x04, 0x17
        /*001a*/ 	.short	(.L_15 - .L_14)
.L_14:
        /*001c*/ 	.word	0x00000000
        /*0020*/ 	.short	0x0006
        /*0022*/ 	.short	0x0030
        /*0024*/ 	.byte	0x00, 0xf4, 0x21, 0x00


	//----- nvinfo : EIATTR_KPARAM_INFO
	.align		4
.L_15:
        /*0028*/ 	.byte	0x04, 0x17
        /*002a*/ 	.short	(.L_17 - .L_16)
.L_16:
        /*002c*/ 	.word	0x00000000
        /*0030*/ 	.short	0x0005
        /*0032*/ 	.short	0x0028
        /*0034*/ 	.byte	0x00, 0xf4, 0x21, 0x00


	//----- nvinfo : EIATTR_KPARAM_INFO
	.align		4
.L_17:
        /*0038*/ 	.byte	0x04, 0x17
        /*003a*/ 	.short	(.L_19 - .L_18)
.L_18:
        /*003c*/ 	.word	0x00000000
        /*0040*/ 	.short	0x0004
        /*0042*/ 	.short	0x0020
        /*0044*/ 	.byte	0x00, 0xf4, 0x21, 0x00


	//----- nvinfo : EIATTR_KPARAM_INFO
	.align		4
.L_19:
        /*0048*/ 	.byte	0x04, 0x17
        /*004a*/ 	.short	(.L_21 - .L_20)
.L_20:
        /*004c*/ 	.word	0x00000000
        /*0050*/ 	.short	0x0003
        /*0052*/ 	.short	0x0018
        /*0054*/ 	.byte	0x00, 0xf4, 0x21, 0x00


	//----- nvinfo : EIATTR_KPARAM_INFO
	.align		4
.L_21:
        /*0058*/ 	.byte	0x04, 0x17
        /*005a*/ 	.short	(.L_23 - .L_22)
.L_22:
        /*005c*/ 	.word	0x00000000
        /*0060*/ 	.short	0x0002
        /*0062*/ 	.short	0x0010
        /*0064*/ 	.byte	0x00, 0xf4, 0x21, 0x00


	//----- nvinfo : EIATTR_KPARAM_INFO
	.align		4
.L_23:
        /*0068*/ 	.byte	0x04, 0x17
        /*006a*/ 	.short	(.L_25 - .L_24)
.L_24:
        /*006c*/ 	.word	0x00000000
        /*0070*/ 	.short	0x0001
        /*0072*/ 	.short	0x0008
        /*0074*/ 	.byte	0x00, 0xf4, 0x21, 0x00


	//----- nvinfo : EIATTR_KPARAM_INFO
	.align		4
.L_25:
        /*0078*/ 	.byte	0x04, 0x17
        /*007a*/ 	.short	(.L_27 - .L_26)
.L_26:
        /*007c*/ 	.word	0x00000000
        /*0080*/ 	.short	0x0000
        /*0082*/ 	.short	0x0000
        /*0084*/ 	.byte	0x00, 0xf4, 0x21, 0x00


	//----- nvinfo : EIATTR_SPARSE_MMA_MASK
	.align		4
.L_27:
        /*0088*/ 	.byte	0x03, 0x50
        /*008a*/ 	.short	0x0000


	//----- nvinfo : EIATTR_MAXREG_COUNT
	.align		4
        /*008c*/ 	.byte	0x03, 0x1b
        /*008e*/ 	.short	0x00ff


	//----- nvinfo : EIATTR_EXIT_INSTR_OFFSETS
	.align		4
        /*0090*/ 	.byte	0x04, 0x1c
        /*0092*/ 	.short	(.L_29 - .L_28)


	//   ....[0]....
.L_28:
        /*0094*/ 	.word	0x000005d0


	//   ....[1]....
        /*0098*/ 	.word	0x000005f0


	//----- nvinfo : EIATTR_REQNTID
	.align		4
.L_29:
        /*009c*/ 	.byte	0x04, 0x10
        /*009e*/ 	.short	(.L_31 - .L_30)
.L_30:
        /*00a0*/ 	.word	0x00000080
        /*00a4*/ 	.word	0x00000001
        /*00a8*/ 	.word	0x00000001


	//----- nvinfo : EIATTR_CBANK_PARAM_SIZE
	.align		4
.L_31:
        /*00ac*/ 	.byte	0x03, 0x19
        /*00ae*/ 	.short	0x003c


	//----- nvinfo : EIATTR_PARAM_CBANK
	.align		4
        /*00b0*/ 	.byte	0x04, 0x0a
        /*00b2*/ 	.short	(.L_33 - .L_32)
	.align		4
.L_32:
        /*00b4*/ 	.word	index@(.nv.constant0.triton_poi_fused__native_batch_norm_legit_no_training_add_26)
        /*00b8*/ 	.short	0x0210
        /*00ba*/ 	.short	0x003c


	//----- nvinfo : EIATTR_SW_WAR
	.align		4
.L_33:
        /*00bc*/ 	.byte	0x04, 0x36
        /*00be*/ 	.short	(.L_35 - .L_34)
.L_34:
        /*00c0*/ 	.word	0x00000008
.L_35:


//--------------------- .nv.callgraph             --------------------------
	.section	.nv.callgraph,"",@"SHT_CUDA_CALLGRAPH"
	.align	4
	.sectionentsize	8
	.align		4
        /*0000*/ 	.word	0x00000000
	.align		4
        /*0004*/ 	.word	0xffffffff
	.align		4
        /*0008*/ 	.word	0x00000000
	.align		4
        /*000c*/ 	.word	0xfffffffe
	.align		4
        /*0010*/ 	.word	0x00000000
	.align		4
        /*0014*/ 	.word	0xfffffffd
	.align		4
        /*0018*/ 	.word	0x00000000
	.align		4
        /*001c*/ 	.word	0xfffffffc


//--------------------- .nv.constant4             --------------------------
	.section	.nv.constant4,"a",@progbits
	.align	8
	.align		8
.nv.constant4:
        /*0000*/ 	.dword	_$_str
	.align		8
        /*0008*/ 	.dword	_$_str_$_2


//--------------------- .text.triton_poi_fused__native_batch_norm_legit_no_training_add_26 --------------------------
	.section	.text.triton_poi_fused__native_batch_norm_legit_no_training_add_26,"ax",@progbits
	.align	128
        .global         triton_poi_fused__native_batch_norm_legit_no_training_add_26
        .type           triton_poi_fused__native_batch_norm_legit_no_training_add_26,@function
        .size           triton_poi_fused__native_batch_norm_legit_no_training_add_26,(.L_x_1 - triton_poi_fused__native_batch_norm_legit_no_training_add_26)
        .other          triton_poi_fused__native_batch_norm_legit_no_training_add_26,@"STO_CUDA_ENTRY STV_DEFAULT"
triton_poi_fused__native_batch_norm_legit_no_training_add_26:
.text.triton_poi_fused__native_batch_norm_legit_no_training_add_26:
[----:B------:R-:W0:Y:S01]  /*0000*/  LDC R1, c[0x0][0x28] ;  /* 0x00000a00ff017b82 */ /* 0x000e220000000800 */
[----:B------:R-:W1:Y:S07]  /*0010*/  S2R R0, SR_TID.X ;  /* 0x0000000000007919 */ /* 0x000e6e0000002100 */
[----:B------:R-:W2:Y:S01]  /*0020*/  LDC.64 R2, c[0x0][0x228] ;  /* 0x00008a00ff027b82 */ /* 0x000ea20000000a00 */
[----:B------:R-:W-:Y:S01]  /*0030*/  HFMA2.MMA R22, -RZ, RZ, 0, 0 ;  /* 0x00000000ff167435 */ /* 0x000fe200000001ff */
[----:B------:R-:W-:Y:S01]  /*0040*/  ULDC.64 UR4, c[0x0][0x208] ;  /* 0x0000820000047ab9 */ /* 0x000fe20000000a00 */
[----:B------:R-:W3:Y:S01]  /*0050*/  S2R R19, SR_CTAID.X ;  /* 0x0000000000137919 */ /* 0x000ee20000002500 */
[----:B------:R-:W-:-:S04]  /*0060*/  MOV R18, RZ ;  /* 0x000000ff00127202 */ /* 0x000fc80000000f00 */
[----:B------:R-:W4:Y:S08]  /*0070*/  LDC.64 R12, c[0x0][0x220] ;  /* 0x00008800ff0c7b82 */ /* 0x000f300000000a00 */
[----:B------:R-:W5:Y:S01]  /*0080*/  LDC.64 R8, c[0x0][0x218] ;  /* 0x00008600ff087b82 */ /* 0x000f620000000a00 */
[----:B-1----:R-:W-:-:S04]  /*0090*/  SHF.L.U32 R0, R0, 0x1, RZ ;  /* 0x0000000100007819 */ /* 0x002fc800000006ff */
[----:B------:R-:W-:-:S04]  /*00a0*/  LOP3.LUT R0, R0, 0xfe, RZ, 0xc0, !PT ;  /* 0x000000fe00007812 */ /* 0x000fc800078ec0ff */
[----:B---3--:R-:W-:-:S04]  /*00b0*/  LEA R19, R19, R0, 0x8 ;  /* 0x0000000013137211 */ /* 0x008fc800078e40ff */
[----:B------:R-:W-:Y:S01]  /*00c0*/  IADD3 R23, R19, 0x1, RZ ;  /* 0x0000000113177810 */ /* 0x000fe20007ffe0ff */
[C---:B------:R-:W-:Y:S01]  /*00d0*/  IMAD.HI R24, R19.reuse, 0x4325c53f, RZ ;  /* 0x4325c53f13187827 */ /* 0x040fe200078e02ff */
[----:B------:R-:W-:-:S03]  /*00e0*/  ISETP.GE.AND P0, PT, R19, 0x3d00, PT ;  /* 0x00003d001300780c */ /* 0x000fc60003f06270 */
[----:B------:R-:W-:Y:S01]  /*00f0*/  IMAD.HI R26, R23, 0x4325c53f, RZ ;  /* 0x4325c53f171a7827 */ /* 0x000fe200078e02ff */
[----:B------:R-:W-:-:S04]  /*0100*/  SHF.R.U32.HI R5, RZ, 0x1f, R24 ;  /* 0x0000001fff057819 */ /* 0x000fc80000011618 */
[----:B------:R-:W-:Y:S02]  /*0110*/  LEA.HI.SX32 R24, R24, R5, 0x1c ;  /* 0x0000000518187211 */ /* 0x000fe400078fe2ff */
[----:B------:R-:W-:-:S03]  /*0120*/  SHF.R.U32.HI R5, RZ, 0x1f, R26 ;  /* 0x0000001fff057819 */ /* 0x000fc6000001161a */
[----:B------:R-:W-:Y:S01]  /*0130*/  IMAD R21, R24, -0x3d, R19 ;  /* 0xffffffc318157824 */ /* 0x000fe200078e0213 */
[----:B------:R-:W-:Y:S02]  /*0140*/  LEA.HI.SX32 R26, R26, R5, 0x1c ;  /* 0x000000051a1a7211 */ /* 0x000fe400078fe2ff */
[----:B------:R-:W1:Y:S01]  /*0150*/  LDC.64 R4, c[0x0][0x230] ;  /* 0x00008c00ff047b82 */ /* 0x000e620000000a00 */
[----:B--2---:R-:W-:-:S04]  /*0160*/  IMAD.WIDE R6, R21, 0x4, R2 ;  /* 0x0000000415067825 */ /* 0x004fc800078e0202 */
[----:B------:R-:W-:Y:S01]  /*0170*/  IMAD R23, R26, -0x3d, R23 ;  /* 0xffffffc31a177824 */ /* 0x000fe200078e0217 */
[----:B------:R2:W3:Y:S03]  /*0180*/  @!P0 LDG.E.EL R22, desc[UR4][R6.64] ;  /* 0x0000000406168981 */ /* 0x0004e6000c2e1900 */
[----:B------:R-:W-:Y:S02]  /*0190*/  IMAD.WIDE R14, R23, 0x4, R2 ;  /* 0x00000004170e7825 */ /* 0x000fe400078e0202 */
[----:B------:R-:W1:Y:S03]  /*01a0*/  LDC.64 R2, c[0x0][0x240] ;  /* 0x00009000ff027b82 */ /* 0x000e660000000a00 */
[----:B------:R1:W3:Y:S01]  /*01b0*/  @!P0 LDG.E.EL R18, desc[UR4][R14.64] ;  /* 0x000000040e128981 */ /* 0x0002e2000c2e1900 */
[----:B------:R-:W-:Y:S01]  /*01c0*/  HFMA2.MMA R25, -RZ, RZ, 0, 0 ;  /* 0x00000000ff197435 */ /* 0x000fe200000001ff */
[C---:B------:R-:W-:Y:S01]  /*01d0*/  ISETP.GE.AND P2, PT, R21.reuse, 0x32, PT ;  /* 0x000000321500780c */ /* 0x040fe20003f46270 */
[----:B------:R-:W-:Y:S01]  /*01e0*/  HFMA2.MMA R0, -RZ, RZ, 0, 0 ;  /* 0x00000000ff007435 */ /* 0x000fe200000001ff */
[----:B------:R-:W-:Y:S01]  /*01f0*/  IMAD R29, R24, 0x32, R21 ;  /* 0x00000032181d7824 */ /* 0x000fe200078e0215 */
[----:B--2---:R-:W2:Y:S01]  /*0200*/  LDC.64 R6, c[0x0][0x238] ;  /* 0x00008e00ff067b82 */ /* 0x004ea20000000a00 */
[----:B------:R-:W-:Y:S01]  /*0210*/  CS2R R16, SRZ ;  /* 0x0000000000107805 */ /* 0x000fe2000001ff00 */
[----:B------:R-:W-:Y:S01]  /*0220*/  IMAD R24, R26, 0x32, R23 ;  /* 0x000000321a187824 */ /* 0x000fe200078e0217 */
[----:B------:R-:W-:Y:S01]  /*0230*/  MOV R20, RZ ;  /* 0x000000ff00147202 */ /* 0x000fe20000000f00 */
[----:B----4-:R-:W-:Y:S01]  /*0240*/  IMAD.WIDE R10, R21, 0x4, R12 ;  /* 0x00000004150a7825 */ /* 0x010fe200078e020c */
[----:B------:R-:W-:-:S02]  /*0250*/  ISETP.LT.AND P1, PT, R19, 0x3d00, !P2 ;  /* 0x00003d001300780c */ /* 0x000fc40005721270 */
[----:B------:R-:W-:Y:S01]  /*0260*/  ISETP.LT.AND P3, PT, R23, 0x32, !P0 ;  /* 0x000000321700780c */ /* 0x000fe20004761270 */
[----:B-----5:R-:W-:Y:S01]  /*0270*/  IMAD.WIDE R26, R19, 0x4, R8 ;  /* 0x00000004131a7825 */ /* 0x020fe200078e0208 */
[----:B------:R2:W4:Y:S03]  /*0280*/  @!P0 LDG.E.EL R25, desc[UR4][R10.64] ;  /* 0x000000040a198981 */ /* 0x000526000c2e1900 */
[----:B------:R-:W-:Y:S01]  /*0290*/  IMAD.WIDE R12, R23, 0x4, R12 ;  /* 0x00000004170c7825 */ /* 0x000fe200078e020c */
[----:B------:R-:W4:Y:S03]  /*02a0*/  @!P0 LDG.E.64 R16, desc[UR4][R26.64] ;  /* 0x000000041a108981 */ /* 0x000f26000c1e1b00 */
[----:B-1----:R-:W-:Y:S01]  /*02b0*/  IMAD.WIDE R14, R21, 0x4, R4 ;  /* 0x00000004150e7825 */ /* 0x002fe200078e0204 */
[----:B------:R1:W5:Y:S03]  /*02c0*/  @!P0 LDG.E.EL R20, desc[UR4][R12.64] ;  /* 0x000000040c148981 */ /* 0x000366000c2e1900 */
[----:B0-----:R-:W-:Y:S01]  /*02d0*/  IMAD.WIDE R8, R29, 0x4, R2 ;  /* 0x000000041d087825 */ /* 0x001fe200078e0202 */
[----:B------:R0:W4:Y:S03]  /*02e0*/  @!P0 LDG.E.EL R0, desc[UR4][R14.64] ;  /* 0x000000040e008981 */ /* 0x000126000c2e1900 */
[----:B--2---:R-:W-:Y:S01]  /*02f0*/  IMAD.WIDE R10, R21, 0x4, R6 ;  /* 0x00000004150a7825 */ /* 0x004fe200078e0206 */
[----:B------:R-:W-:-:S02]  /*0300*/  MOV R21, RZ ;  /* 0x000000ff00157202 */ /* 0x000fc40000000f00 */
[----:B-1----:R-:W-:Y:S01]  /*0310*/  CS2R R12, SRZ ;  /* 0x00000000000c7805 */ /* 0x002fe2000001ff00 */
[----:B------:R-:W-:Y:S01]  /*0320*/  IMAD.WIDE R2, R24, 0x4, R2 ;  /* 0x0000000418027825 */ /* 0x000fe200078e0202 */
[----:B0-----:R-:W-:-:S03]  /*0330*/  CS2R R14, SRZ ;  /* 0x00000000000e7805 */ /* 0x001fc6000001ff00 */
[C---:B------:R-:W-:Y:S01]  /*0340*/  IMAD.WIDE R4, R23.reuse, 0x4, R4 ;  /* 0x0000000417047825 */ /* 0x040fe200078e0204 */
[----:B------:R-:W2:Y:S03]  /*0350*/  @!P0 LDG.E.EL R13, desc[UR4][R10.64] ;  /* 0x000000040a0d8981 */ /* 0x000ea6000c2e1900 */
[----:B------:R-:W-:Y:S01]  /*0360*/  IMAD.WIDE R6, R23, 0x4, R6 ;  /* 0x0000000417067825 */ /* 0x000fe200078e0206 */
[----:B------:R-:W2:Y:S04]  /*0370*/  @P1 LDG.E R14, desc[UR4][R8.64] ;  /* 0x00000004080e1981 */ /* 0x000ea8000c1e1900 */
[----:B------:R0:W2:Y:S04]  /*0380*/  @P3 LDG.E R21, desc[UR4][R2.64] ;  /* 0x0000000402153981 */ /* 0x0000a8000c1e1900 */
[----:B------:R1:W2:Y:S04]  /*0390*/  @!P0 LDG.E.EL R15, desc[UR4][R4.64] ;  /* 0x00000004040f8981 */ /* 0x0002a8000c2e1900 */
[----:B------:R1:W2:Y:S01]  /*03a0*/  @!P0 LDG.E.EL R12, desc[UR4][R6.64] ;  /* 0x00000004060c8981 */ /* 0x0002a2000c2e1900 */
[----:B------:R-:W-:Y:S01]  /*03b0*/  HFMA2.MMA R27, -RZ, RZ, 1.625, 0 ;  /* 0x3e800000ff1b7435 */ /* 0x000fe200000001ff */
[----:B0-----:R-:W0:Y:S02]  /*03c0*/  LDC.64 R2, c[0x0][0x210] ;  /* 0x00008400ff027b82 */ /* 0x001e240000000a00 */
[----:B0-----:R-:W-:-:S04]  /*03d0*/  IMAD.WIDE R2, R19, 0x4, R2 ;  /* 0x0000000413027825 */ /* 0x001fc800078e0202 */
[----:B---3--:R-:W-:-:S04]  /*03e0*/  FADD R22, R22, 9.9999997473787516356e-06 ;  /* 0x3727c5ac16167421 */ /* 0x008fc80000000000 */
[----:B------:R-:W0:Y:S01]  /*03f0*/  MUFU.SQRT R24, R22 ;  /* 0x0000001600187308 */ /* 0x000e220000002000 */
[----:B------:R-:W-:-:S07]  /*0400*/  FADD R18, R18, 9.9999997473787516356e-06 ;  /* 0x3727c5ac12127421 */ /* 0x000fce0000000000 */
[----:B------:R-:W3:Y:S01]  /*0410*/  MUFU.SQRT R26, R18 ;  /* 0x00000012001a7308 */ /* 0x000ee20000002000 */
[C---:B0-----:R-:W-:Y:S02]  /*0420*/  FSETP.GT.AND P6, PT, R24.reuse, 8.50705917302346158658e+37, PT ;  /* 0x7e8000001800780b */ /* 0x041fe40003fc4000 */
[----:B------:R-:W-:Y:S02]  /*0430*/  FSETP.GEU.AND P4, PT, R24, 1.175494350822287508e-38, PT ;  /* 0x008000001800780b */ /* 0x000fe40003f8e000 */
[----:B-1----:R-:W-:Y:S02]  /*0440*/  FSEL R5, R27, 1, P6 ;  /* 0x3f8000001b057808 */ /* 0x002fe40003000000 */
[----:B---3--:R-:W-:-:S07]  /*0450*/  FSETP.GT.AND P5, PT, R26, 8.50705917302346158658e+37, PT ;  /* 0x7e8000001a00780b */ /* 0x008fce0003fa4000 */
[----:B------:R-:W-:Y:S01]  /*0460*/  @P6 FMUL R24, R24, 0.25 ;  /* 0x3e80000018186820 */ /* 0x000fe20000400000 */
[----:B------:R-:W-:-:S03]  /*0470*/  FSETP.GEU.AND P6, PT, R26, 1.175494350822287508e-38, PT ;  /* 0x008000001a00780b */ /* 0x000fc60003fce000 */
[----:B------:R-:W-:Y:S02]  /*0480*/  @!P4 FMUL R24, R24, 16777216 ;  /* 0x4b8000001818c820 */ /* 0x000fe40000400000 */
[----:B------:R-:W-:-:S04]  /*0490*/  @P5 FMUL R26, R26, 0.25 ;  /* 0x3e8000001a1a5820 */ /* 0x000fc80000400000 */
[----:B------:R-:W0:Y:S04]  /*04a0*/  MUFU.RCP R24, R24 ;  /* 0x0000001800187308 */ /* 0x000e280000001000 */
[----:B------:R-:W-:-:S06]  /*04b0*/  @!P6 FMUL R26, R26, 16777216 ;  /* 0x4b8000001a1ae820 */ /* 0x000fcc0000400000 */
[----:B------:R-:W1:Y:S01]  /*04c0*/  MUFU.RCP R26, R26 ;  /* 0x0000001a001a7308 */ /* 0x000e620000001000 */
[----:B------:R-:W-:Y:S01]  /*04d0*/  FSEL R7, R27, 1, P5 ;  /* 0x3f8000001b077808 */ /* 0x000fe20002800000 */
[----:B------:R-:W-:Y:S01]  /*04e0*/  @!P4 FMUL R5, R5, 16777216 ;  /* 0x4b8000000505c820 */ /* 0x000fe20000400000 */
[----:B----4-:R-:W-:-:S03]  /*04f0*/  FADD R16, -R25, R16 ;  /* 0x0000001019107221 */ /* 0x010fc60000000100 */
[----:B------:R-:W-:Y:S01]  /*0500*/  @!P6 FMUL R7, R7, 16777216 ;  /* 0x4b8000000707e820 */ /* 0x000fe20000400000 */
[----:B0-----:R-:W-:Y:S01]  /*0510*/  FMUL R5, R24, R5 ;  /* 0x0000000518057220 */ /* 0x001fe20000400000 */
[----:B------:R-:W-:Y:S01]  /*0520*/  ISETP.GE.AND P4, PT, R23, 0x32, PT ;  /* 0x000000321700780c */ /* 0x000fe20003f86270 */
[----:B-----5:R-:W-:Y:S02]  /*0530*/  FADD R17, -R20, R17 ;  /* 0x0000001114117221 */ /* 0x020fe40000000100 */
[----:B------:R-:W-:Y:S01]  /*0540*/  FMUL R16, R16, R5 ;  /* 0x0000000510107220 */ /* 0x000fe20000400000 */
[----:B-1----:R-:W-:-:S03]  /*0550*/  FMUL R4, R26, R7 ;  /* 0x000000071a047220 */ /* 0x002fc60000400000 */
[----:B--2---:R-:W-:Y:S01]  /*0560*/  FFMA R16, R16, R0, R13 ;  /* 0x0000000010107223 */ /* 0x004fe2000000000d */
[----:B------:R-:W-:Y:S01]  /*0570*/  FMUL R17, R17, R4 ;  /* 0x0000000411117220 */ /* 0x000fe20000400000 */
[----:B------:R-:W-:Y:S02]  /*0580*/  SEL R5, R14, RZ, P1 ;  /* 0x000000ff0e057207 */ /* 0x000fe40000800000 */
[----:B------:R-:W-:Y:S01]  /*0590*/  SEL R0, R21, RZ, P3 ;  /* 0x000000ff15007207 */ /* 0x000fe20001800000 */
[----:B------:R-:W-:Y:S02]  /*05a0*/  FFMA R17, R17, R15, R12 ;  /* 0x0000000f11117223 */ /* 0x000fe4000000000c */
[----:B------:R-:W-:Y:S02]  /*05b0*/  @!P2 FADD R16, R16, R5 ;  /* 0x000000051010a221 */ /* 0x000fe40000000000 */
[----:B------:R-:W-:Y:S01]  /*05c0*/  @!P4 FADD R17, R17, R0 ;  /* 0x000000001111c221 */ /* 0x000fe20000000000 */
[----:B------:R-:W-:Y:S06]  /*05d0*/  @P0 EXIT ;  /* 0x000000000000094d */ /* 0x000fec0003800000 */
[----:B------:R-:W-:Y:S01]  /*05e0*/  STG.E.64 desc[UR4][R2.64], R16 ;  /* 0x0000001002007986 */ /* 0x000fe2000c101b04 */
[----:B------:R-:W-:Y:S05]  /*05f0*/  EXIT ;  /* 0x000000000000794d */ /* 0x000fea0003800000 */
.L_x_0:
[----:B------:R-:W-:-:S00]  /*0600*/  BRA `(.L_x_0) ;  /* 0xfffffffc00fc7947 */ /* 0x000fc0000383ffff */
[----:B------:R-:W-:-:S00]  /*0610*/  NOP ;  /* 0x0000000000007918 */ /* 0x000fc00000000000 */
        /* <DEDUP_REMOVED lines=14> */
.L_x_1:


//--------------------- .nv.global.init           --------------------------
	.section	.nv.global.init,"aw",@progbits
.nv.global.init:
	.type		_$_str,@object
	.size		_$_str,(_$_str_$_2 - _$_str)
_$_str:
        /*0000*/ 	.byte	0x5f, 0x5f, 0x43, 0x55, 0x44, 0x41, 0x5f, 0x46, 0x54, 0x5a, 0x00
	.type		_$_str_$_2,@object
	.size		_$_str_$_2,(.L_1 - _$_str_$_2)
_$_str_$_2:
        /*000b*/ 	.byte	0x5f, 0x5f, 0x43, 0x55, 0x44, 0x41, 0x5f, 0x50, 0x52, 0x45, 0x43, 0x5f, 0x53, 0x51, 0x52, 0x54
        /*001b*/ 	.byte	0x00
.L_1:


//--------------------- .nv.constant0.triton_poi_fused__native_batch_norm_legit_no_training_add_26 --------------------------
	.section	.nv.constant0.triton_poi_fused__native_batch_norm_legit_no_training_add_26,"a",@progbits
	.sectionflags	@""
	.align	4
.nv.constant0.triton_poi_fused__native_batch_norm_legit_no_training_add_26:
	.zero		588
